//
// Generated by NVIDIA NVVM Compiler
//
// Compiler Build ID: CL-36424714
// Cuda compilation tools, release 13.0, V13.0.88
// Based on NVVM 20.0.0
//

.version 9.0
.target sm_100
.address_size 64

	// .globl	_Z16histogram_kernelPKcjPjii
.extern .shared .align 16 .b8 s_hist[];

.visible .entry _Z16histogram_kernelPKcjPjii(
	.param .u64 .ptr .align 1 _Z16histogram_kernelPKcjPjii_param_0,
	.param .u32 _Z16histogram_kernelPKcjPjii_param_1,
	.param .u64 .ptr .align 1 _Z16histogram_kernelPKcjPjii_param_2,
	.param .u32 _Z16histogram_kernelPKcjPjii_param_3,
	.param .u32 _Z16histogram_kernelPKcjPjii_param_4
)
{
	.reg .pred 	%p<37>;
	.reg .b32 	%r<204>;
	.reg .b64 	%rd<23>;

	ld.param.u64 	%rd3, [_Z16histogram_kernelPKcjPjii_param_0];
	ld.param.u32 	%r50, [_Z16histogram_kernelPKcjPjii_param_1];
	ld.param.u64 	%rd2, [_Z16histogram_kernelPKcjPjii_param_2];
	ld.param.u32 	%r51, [_Z16histogram_kernelPKcjPjii_param_3];
	ld.param.u32 	%r52, [_Z16histogram_kernelPKcjPjii_param_4];
	cvta.to.global.u64 	%rd1, %rd3;
	sub.s32 	%r1, %r52, %r51;
	mov.u32 	%r2, %tid.x;
	shl.b32 	%r53, %r1, 5;
	add.s32 	%r3, %r53, 32;
	setp.ge.s32 	%p1, %r2, %r3;
	@%p1 bra 	$L__BB0_3;
	mov.u32 	%r4, %ntid.x;
	mov.u32 	%r194, %r2;
$L__BB0_2:
	shl.b32 	%r54, %r194, 2;
	mov.u32 	%r55, s_hist;
	add.s32 	%r56, %r55, %r54;
	mov.b32 	%r57, 0;
	st.shared.u32 	[%r56], %r57;
	add.s32 	%r194, %r194, %r4;
	setp.lt.s32 	%p2, %r194, %r3;
	@%p2 bra 	$L__BB0_2;
$L__BB0_3:
	bar.sync 	0;
	mov.u32 	%r59, %ctaid.x;
	mov.u32 	%r7, %ntid.x;
	shl.b32 	%r60, %r59, 7;
	and.b32  	%r8, %r2, 31;
	mad.lo.s32 	%r61, %r7, %r60, %r7;
	add.s32 	%r202, %r2, %r61;
	shl.b32 	%r10, %r7, 3;
	or.b32  	%r62, %r60, 2;
	mad.lo.s32 	%r201, %r7, %r62, %r2;
	or.b32  	%r63, %r60, 3;
	mad.lo.s32 	%r200, %r7, %r63, %r2;
	or.b32  	%r64, %r60, 4;
	mad.lo.s32 	%r199, %r7, %r64, %r2;
	or.b32  	%r65, %r60, 5;
	mad.lo.s32 	%r198, %r7, %r65, %r2;
	or.b32  	%r66, %r60, 6;
	mad.lo.s32 	%r197, %r7, %r66, %r2;
	or.b32  	%r67, %r60, 7;
	mad.lo.s32 	%r196, %r7, %r67, %r2;
	mul.lo.s32 	%r68, %r7, %r59;
	shl.b32 	%r69, %r68, 7;
	add.s32 	%r195, %r2, %r69;
	mov.b32 	%r203, 0;
$L__BB0_4:
	setp.ge.u32 	%p3, %r195, %r50;
	@%p3 bra 	$L__BB0_7;
	cvt.s64.s32 	%rd4, %r195;
	add.s64 	%rd5, %rd1, %rd4;
	ld.global.u8 	%r27, [%rd5];
	setp.lt.s32 	%p4, %r27, %r51;
	setp.lt.s32 	%p5, %r52, %r27;
	or.pred  	%p6, %p4, %p5;
	@%p6 bra 	$L__BB0_7;
	sub.s32 	%r70, %r27, %r51;
	shl.b32 	%r71, %r70, 7;
	shl.b32 	%r72, %r8, 2;
	or.b32  	%r73, %r71, %r72;
	mov.u32 	%r74, s_hist;
	add.s32 	%r75, %r74, %r73;
	atom.shared.add.u32 	%r76, [%r75], 1;
$L__BB0_7:
	add.s32 	%r28, %r7, %r195;
	setp.ge.u32 	%p7, %r28, %r50;
	@%p7 bra 	$L__BB0_10;
	cvt.s64.s32 	%rd6, %r202;
	add.s64 	%rd7, %rd1, %rd6;
	ld.global.u8 	%r29, [%rd7];
	setp.lt.s32 	%p8, %r29, %r51;
	setp.lt.s32 	%p9, %r52, %r29;
	or.pred  	%p10, %p8, %p9;
	@%p10 bra 	$L__BB0_10;
	sub.s32 	%r77, %r29, %r51;
	shl.b32 	%r78, %r77, 7;
	shl.b32 	%r79, %r8, 2;
	or.b32  	%r80, %r78, %r79;
	mov.u32 	%r81, s_hist;
	add.s32 	%r82, %r81, %r80;
	atom.shared.add.u32 	%r83, [%r82], 1;
$L__BB0_10:
	add.s32 	%r30, %r7, %r28;
	setp.ge.u32 	%p11, %r30, %r50;
	@%p11 bra 	$L__BB0_13;
	cvt.s64.s32 	%rd8, %r201;
	add.s64 	%rd9, %rd1, %rd8;
	ld.global.u8 	%r31, [%rd9];
	setp.lt.s32 	%p12, %r31, %r51;
	setp.lt.s32 	%p13, %r52, %r31;
	or.pred  	%p14, %p12, %p13;
	@%p14 bra 	$L__BB0_13;
	sub.s32 	%r84, %r31, %r51;
	shl.b32 	%r85, %r84, 7;
	shl.b32 	%r86, %r8, 2;
	or.b32  	%r87, %r85, %r86;
	mov.u32 	%r88, s_hist;
	add.s32 	%r89, %r88, %r87;
	atom.shared.add.u32 	%r90, [%r89], 1;
$L__BB0_13:
	add.s32 	%r32, %r7, %r30;
	setp.ge.u32 	%p15, %r32, %r50;
	@%p15 bra 	$L__BB0_16;
	cvt.s64.s32 	%rd10, %r200;
	add.s64 	%rd11, %rd1, %rd10;
	ld.global.u8 	%r33, [%rd11];
	setp.lt.s32 	%p16, %r33, %r51;
	setp.lt.s32 	%p17, %r52, %r33;
	or.pred  	%p18, %p16, %p17;
	@%p18 bra 	$L__BB0_16;
	sub.s32 	%r91, %r33, %r51;
	shl.b32 	%r92, %r91, 7;
	shl.b32 	%r93, %r8, 2;
	or.b32  	%r94, %r92, %r93;
	mov.u32 	%r95, s_hist;
	add.s32 	%r96, %r95, %r94;
	atom.shared.add.u32 	%r97, [%r96], 1;
$L__BB0_16:
	add.s32 	%r34, %r7, %r32;
	setp.ge.u32 	%p19, %r34, %r50;
	@%p19 bra 	$L__BB0_19;
	cvt.s64.s32 	%rd12, %r199;
	add.s64 	%rd13, %rd1, %rd12;
	ld.global.u8 	%r35, [%rd13];
	setp.lt.s32 	%p20, %r35, %r51;
	setp.lt.s32 	%p21, %r52, %r35;
	or.pred  	%p22, %p20, %p21;
	@%p22 bra 	$L__BB0_19;
	sub.s32 	%r98, %r35, %r51;
	shl.b32 	%r99, %r98, 7;
	shl.b32 	%r100, %r8, 2;
	or.b32  	%r101, %r99, %r100;
	mov.u32 	%r102, s_hist;
	add.s32 	%r103, %r102, %r101;
	atom.shared.add.u32 	%r104, [%r103], 1;
$L__BB0_19:
	add.s32 	%r36, %r7, %r34;
	setp.ge.u32 	%p23, %r36, %r50;
	@%p23 bra 	$L__BB0_22;
	cvt.s64.s32 	%rd14, %r198;
	add.s64 	%rd15, %rd1, %rd14;
	ld.global.u8 	%r37, [%rd15];
	setp.lt.s32 	%p24, %r37, %r51;
	setp.lt.s32 	%p25, %r52, %r37;
	or.pred  	%p26, %p24, %p25;
	@%p26 bra 	$L__BB0_22;
	sub.s32 	%r105, %r37, %r51;
	shl.b32 	%r106, %r105, 7;
	shl.b32 	%r107, %r8, 2;
	or.b32  	%r108, %r106, %r107;
	mov.u32 	%r109, s_hist;
	add.s32 	%r110, %r109, %r108;
	atom.shared.add.u32 	%r111, [%r110], 1;
$L__BB0_22:
	add.s32 	%r38, %r7, %r36;
	setp.ge.u32 	%p27, %r38, %r50;
	@%p27 bra 	$L__BB0_25;
	cvt.s64.s32 	%rd16, %r197;
	add.s64 	%rd17, %rd1, %rd16;
	ld.global.u8 	%r39, [%rd17];
	setp.lt.s32 	%p28, %r39, %r51;
	setp.lt.s32 	%p29, %r52, %r39;
	or.pred  	%p30, %p28, %p29;
	@%p30 bra 	$L__BB0_25;
	sub.s32 	%r112, %r39, %r51;
	shl.b32 	%r113, %r112, 7;
	shl.b32 	%r114, %r8, 2;
	or.b32  	%r115, %r113, %r114;
	mov.u32 	%r116, s_hist;
	add.s32 	%r117, %r116, %r115;
	atom.shared.add.u32 	%r118, [%r117], 1;
$L__BB0_25:
	add.s32 	%r119, %r7, %r38;
	setp.ge.u32 	%p31, %r119, %r50;
	@%p31 bra 	$L__BB0_28;
	cvt.s64.s32 	%rd18, %r196;
	add.s64 	%rd19, %rd1, %rd18;
	ld.global.u8 	%r40, [%rd19];
	setp.lt.s32 	%p32, %r40, %r51;
	setp.lt.s32 	%p33, %r52, %r40;
	or.pred  	%p34, %p32, %p33;
	@%p34 bra 	$L__BB0_28;
	sub.s32 	%r120, %r40, %r51;
	shl.b32 	%r121, %r120, 7;
	shl.b32 	%r122, %r8, 2;
	or.b32  	%r123, %r121, %r122;
	mov.u32 	%r124, s_hist;
	add.s32 	%r125, %r124, %r123;
	atom.shared.add.u32 	%r126, [%r125], 1;
$L__BB0_28:
	add.s32 	%r203, %r203, 8;
	add.s32 	%r202, %r202, %r10;
	add.s32 	%r201, %r201, %r10;
	add.s32 	%r200, %r200, %r10;
	add.s32 	%r199, %r199, %r10;
	add.s32 	%r198, %r198, %r10;
	add.s32 	%r197, %r197, %r10;
	add.s32 	%r196, %r196, %r10;
	add.s32 	%r195, %r195, %r10;
	setp.ne.s32 	%p35, %r203, 128;
	@%p35 bra 	$L__BB0_4;
	bar.sync 	0;
	setp.gt.s32 	%p36, %r2, %r1;
	@%p36 bra 	$L__BB0_31;
	shl.b32 	%r127, %r2, 7;
	mov.u32 	%r128, s_hist;
	add.s32 	%r129, %r128, %r127;
	ld.shared.v4.u32 	{%r130, %r131, %r132, %r133}, [%r129];
	add.s32 	%r134, %r131, %r130;
	add.s32 	%r135, %r132, %r134;
	add.s32 	%r136, %r133, %r135;
	ld.shared.v4.u32 	{%r137, %r138, %r139, %r140}, [%r129+16];
	add.s32 	%r141, %r137, %r136;
	add.s32 	%r142, %r138, %r141;
	add.s32 	%r143, %r139, %r142;
	add.s32 	%r144, %r140, %r143;
	ld.shared.v4.u32 	{%r145, %r146, %r147, %r148}, [%r129+32];
	add.s32 	%r149, %r145, %r144;
	add.s32 	%r150, %r146, %r149;
	add.s32 	%r151, %r147, %r150;
	add.s32 	%r152, %r148, %r151;
	ld.shared.v4.u32 	{%r153, %r154, %r155, %r156}, [%r129+48];
	add.s32 	%r157, %r153, %r152;
	add.s32 	%r158, %r154, %r157;
	add.s32 	%r159, %r155, %r158;
	add.s32 	%r160, %r156, %r159;
	ld.shared.v4.u32 	{%r161, %r162, %r163, %r164}, [%r129+64];
	add.s32 	%r165, %r161, %r160;
	add.s32 	%r166, %r162, %r165;
	add.s32 	%r167, %r163, %r166;
	add.s32 	%r168, %r164, %r167;
	ld.shared.v4.u32 	{%r169, %r170, %r171, %r172}, [%r129+80];
	add.s32 	%r173, %r169, %r168;
	add.s32 	%r174, %r170, %r173;
	add.s32 	%r175, %r171, %r174;
	add.s32 	%r176, %r172, %r175;
	ld.shared.v4.u32 	{%r177, %r178, %r179, %r180}, [%r129+96];
	add.s32 	%r181, %r177, %r176;
	add.s32 	%r182, %r178, %r181;
	add.s32 	%r183, %r179, %r182;
	add.s32 	%r184, %r180, %r183;
	ld.shared.v4.u32 	{%r185, %r186, %r187, %r188}, [%r129+112];
	add.s32 	%r189, %r185, %r184;
	add.s32 	%r190, %r186, %r189;
	add.s32 	%r191, %r187, %r190;
	add.s32 	%r192, %r188, %r191;
	cvta.to.global.u64 	%rd20, %rd2;
	mul.wide.u32 	%rd21, %r2, 4;
	add.s64 	%rd22, %rd20, %rd21;
	atom.global.add.u32 	%r193, [%rd22], %r192;
$L__BB0_31:
	ret;

}


// ===== COMPILED SASS (sm_100) =====

	.target	sm_100

	.elftype	@"ET_EXEC"


//--------------------- .note.nv.tkinfo           --------------------------
	.section	.note.nv.tkinfo,"",@"SHT_NOTE"
	.sectionflags	@"SHF_NOTE_NV_TKINFO"
	.tkinfo
        /*0018*/ 	.word	0x00000002
        /*0030*/ 	.string	""
        /*0030*/ 	.string	"ptxas"
        /*0030*/ 	.string	"Cuda compilation tools, release 13.0, V13.0.88"
        /*0030*/ 	.string	"Build cuda_13.0.r13.0/compiler.36424714_0"
        /*0030*/ 	.string	"-arch sm_100 -m 64 "



//--------------------- .note.nv.cuinfo           --------------------------
	.section	.note.nv.cuinfo,"",@"SHT_NOTE"
	.sectionflags	@"SHF_NOTE_NV_CUINFO"
        /*0018*/ 	.short	0x0002
        /*001a*/ 	.short	0x0064
        /*001c*/ 	.short	0x0082
	.zero		2


//--------------------- .nv.info                  --------------------------
	.section	.nv.info,"",@"SHT_CUDA_INFO"
	.align	4


	//----- nvinfo : EIATTR_REGCOUNT
	.align		4
        /*0000*/ 	.byte	0x04, 0x2f
        /*0002*/ 	.short	(.L_1 - .L_0)
	.align		4
.L_0:
        /*0004*/ 	.word	index@(_Z16histogram_kernelPKcjPjii)
        /*0008*/ 	.word	0x0000001f


	//----- nvinfo : EIATTR_FRAME_SIZE
	.align		4
.L_1:
        /*000c*/ 	.byte	0x04, 0x11
        /*000e*/ 	.short	(.L_3 - .L_2)
	.align		4
.L_2:
        /*0010*/ 	.word	index@(_Z16histogram_kernelPKcjPjii)
        /*0014*/ 	.word	0x00000000


	//----- nvinfo : EIATTR_MIN_STACK_SIZE
	.align		4
.L_3:
        /*0018*/ 	.byte	0x04, 0x12
        /*001a*/ 	.short	(.L_5 - .L_4)
	.align		4
.L_4:
        /*001c*/ 	.word	index@(_Z16histogram_kernelPKcjPjii)
        /*0020*/ 	.word	0x00000000
.L_5:


//--------------------- .nv.compat                --------------------------
	.section	.nv.compat,"",@"SHT_CUDA_COMPAT_INFO"
	.align	4
        /*0000*/ 	.byte	0x02, 0x09, 0x00, 0x00, 0x02, 0x02, 0x01, 0x00, 0x02, 0x05, 0x05, 0x00, 0x03, 0x07, 0x01, 0x01
        /*0010*/ 	.byte	0x02, 0x03, 0x00, 0x00, 0x02, 0x06, 0x01, 0x00, 0x04, 0x0b, 0x08, 0x00, 0x09, 0x00, 0x00, 0x00
        /*0020*/ 	.byte	0x00, 0x00, 0x00, 0x00


//--------------------- .nv.info._Z16histogram_kernelPKcjPjii --------------------------
	.section	.nv.info._Z16histogram_kernelPKcjPjii,"",@"SHT_CUDA_INFO"
	.sectionflags	@""
	.align	4


	//----- nvinfo : EIATTR_CUDA_API_VERSION
	.align		4
        /*0000*/ 	.byte	0x04, 0x37
        /*0002*/ 	.short	(.L_7 - .L_6)
.L_6:
        /*0004*/ 	.word	0x00000082


	//----- nvinfo : EIATTR_KPARAM_INFO
	.align		4
.L_7:
        /*0008*/ 	.byte	0x04, 0x17
        /*000a*/ 	.short	(.L_9 - .L_8)
.L_8:
        /*000c*/ 	.word	0x00000000
        /*0010*/ 	.short	0x0004
        /*0012*/ 	.short	0x001c
        /*0014*/ 	.byte	0x00, 0xf0, 0x11, 0x00


	//----- nvinfo : EIATTR_KPARAM_INFO
	.align		4
.L_9:
        /*0018*/ 	.byte	0x04, 0x17
        /*001a*/ 	.short	(.L_11 - .L_10)
.L_10:
        /*001c*/ 	.word	0x00000000
        /*0020*/ 	.short	0x0003
        /*0022*/ 	.short	0x0018
        /*0024*/ 	.byte	0x00, 0xf0, 0x11, 0x00


	//----- nvinfo : EIATTR_KPARAM_INFO
	.align		4
.L_11:
        /*0028*/ 	.byte	0x04, 0x17
        /*002a*/ 	.short	(.L_13 - .L_12)
.L_12:
        /*002c*/ 	.word	0x00000000
        /*0030*/ 	.short	0x0002
        /*0032*/ 	.short	0x0010
        /*0034*/ 	.byte	0x00, 0xf5, 0x21, 0x00


	//----- nvinfo : EIATTR_KPARAM_INFO
	.align		4
.L_13:
        /*0038*/ 	.byte	0x04, 0x17
        /*003a*/ 	.short	(.L_15 - .L_14)
.L_14:
        /*003c*/ 	.word	0x00000000
        /*0040*/ 	.short	0x0001
        /*0042*/ 	.short	0x0008
        /*0044*/ 	.byte	0x00, 0xf0, 0x11, 0x00


	//----- nvinfo : EIATTR_KPARAM_INFO
	.align		4
.L_15:
        /*0048*/ 	.byte	0x04, 0x17
        /*004a*/ 	.short	(.L_17 - .L_16)
.L_16:
        /*004c*/ 	.word	0x00000000
        /*0050*/ 	.short	0x0000
        /*0052*/ 	.short	0x0000
        /*0054*/ 	.byte	0x00, 0xf5, 0x21, 0x00


	//----- nvinfo : EIATTR_SPARSE_MMA_MASK
	.align		4
.L_17:
        /*0058*/ 	.byte	0x03, 0x50
        /*005a*/ 	.short	0x0000


	//----- nvinfo : EIATTR_MAXREG_COUNT
	.align		4
        /*005c*/ 	.byte	0x03, 0x1b
        /*005e*/ 	.short	0x00ff


	//----- nvinfo : EIATTR_NUM_BARRIERS
	.align		4
        /*0060*/ 	.byte	0x02, 0x4c
        /*0062*/ 	.byte	0x01
	.zero		1


	//----- nvinfo : EIATTR_MERCURY_ISA_VERSION
	.align		4
        /*0064*/ 	.byte	0x03, 0x5f
        /*0066*/ 	.short	0x0101


	//----- nvinfo : EIATTR_VRC_CTA_INIT_COUNT
	.align		4
        /*0068*/ 	.byte	0x02, 0x4a
	.zero		1
	.zero		1


	//----- nvinfo : EIATTR_EXIT_INSTR_OFFSETS
	.align		4
        /*006c*/ 	.byte	0x04, 0x1c
        /*006e*/ 	.short	(.L_19 - .L_18)


	//   ....[0]....
.L_18:
        /*0070*/ 	.word	0x00000c90


	//   ....[1]....
        /*0074*/ 	.word	0x00000e90


	//----- nvinfo : EIATTR_CRS_STACK_SIZE
	.align		4
.L_19:
        /*0078*/ 	.byte	0x04, 0x1e
        /*007a*/ 	.short	(.L_21 - .L_20)
.L_20:
        /*007c*/ 	.word	0x00000000


	//----- nvinfo : EIATTR_CBANK_PARAM_SIZE
	.align		4
.L_21:
        /*0080*/ 	.byte	0x03, 0x19
        /*0082*/ 	.short	0x0020


	//----- nvinfo : EIATTR_PARAM_CBANK
	.align		4
        /*0084*/ 	.byte	0x04, 0x0a
        /*0086*/ 	.short	(.L_23 - .L_22)
	.align		4
.L_22:
        /*0088*/ 	.word	index@(.nv.constant0._Z16histogram_kernelPKcjPjii)
        /*008c*/ 	.short	0x0380
        /*008e*/ 	.short	0x0020


	//----- nvinfo : EIATTR_SW_WAR
	.align		4
.L_23:
        /*0090*/ 	.byte	0x04, 0x36
        /*0092*/ 	.short	(.L_25 - .L_24)
.L_24:
        /*0094*/ 	.word	0x00000008
.L_25:


//--------------------- .nv.callgraph             --------------------------
	.section	.nv.callgraph,"",@"SHT_CUDA_CALLGRAPH"
	.align	4
	.sectionentsize	8
	.align		4
        /*0000*/ 	.word	0x00000000
	.align		4
        /*0004*/ 	.word	0xffffffff
	.align		4
        /*0008*/ 	.word	0x00000000
	.align		4
        /*000c*/ 	.word	0xfffffffe
	.align		4
        /*0010*/ 	.word	0x00000000
	.align		4
        /*0014*/ 	.word	0xfffffffd
	.align		4
        /*0018*/ 	.word	0x00000000
	.align		4
        /*001c*/ 	.word	0xfffffffc


//--------------------- .text._Z16histogram_kernelPKcjPjii --------------------------
	.section	.text._Z16histogram_kernelPKcjPjii,"ax",@progbits
	.align	128
        .global         _Z16histogram_kernelPKcjPjii
        .type           _Z16histogram_kernelPKcjPjii,@function
        .size           _Z16histogram_kernelPKcjPjii,(.L_x_21 - _Z16histogram_kernelPKcjPjii)
        .other          _Z16histogram_kernelPKcjPjii,@"STO_CUDA_ENTRY STV_DEFAULT"
_Z16histogram_kernelPKcjPjii:
.text._Z16histogram_kernelPKcjPjii:
[----:B------:R-:W-:Y:S01]  /*0000*/  LDC R1, c[0x0][0x37c] ;  /* 0x0000df00ff017b82 */ /* 0x000fe20000000800 */
[----:B------:R-:W0:Y:S01]  /*0010*/  S2R R0, SR_TID.X ;  /* 0x0000000000007919 */ /* 0x000e220000002100 */
[----:B------:R-:W1:Y:S01]  /*0020*/  LDCU.64 UR4, c[0x0][0x398] ;  /* 0x00007300ff0477ac */ /* 0x000e620008000a00 */
[----:B------:R-:W-:Y:S01]  /*0030*/  BSSY.RECONVERGENT B0, `(.L_x_0) ;  /* 0x000000f000007945 */ /* 0x000fe20003800200 */
[----:B-1----:R-:W-:-:S04]  /*0040*/  UIADD3 UR5, UPT, UPT, UR5, -UR4, URZ ;  /* 0x8000000405057290 */ /* 0x002fc8000fffe0ff */
[----:B------:R-:W-:-:S06]  /*0050*/  ULEA UR4, UR5, 0x20, 0x5 ;  /* 0x0000002005047891 */ /* 0x000fcc000f8e28ff */
[----:B0-----:R-:W-:-:S13]  /*0060*/  ISETP.GE.AND P0, PT, R0, UR4, PT ;  /* 0x0000000400007c0c */ /* 0x001fda000bf06270 */
[----:B------:R-:W-:Y:S05]  /*0070*/  @P0 BRA `(.L_x_1) ;  /* 0x0000000000280947 */ /* 0x000fea0003800000 */
[----:B------:R-:W0:Y:S01]  /*0080*/  S2R R4, SR_CgaCtaId ;  /* 0x0000000000047919 */ /* 0x000e220000008800 */
[----:B------:R-:W1:Y:S01]  /*0090*/  LDC R5, c[0x0][0x360] ;  /* 0x0000d800ff057b82 */ /* 0x000e620000000800 */
[----:B------:R-:W-:Y:S01]  /*00a0*/  MOV R3, 0x400 ;  /* 0x0000040000037802 */ /* 0x000fe20000000f00 */
[----:B------:R-:W-:-:S03]  /*00b0*/  IMAD.MOV.U32 R2, RZ, RZ, R0 ;  /* 0x000000ffff027224 */ /* 0x000fc600078e0000 */
[----:B0-----:R-:W-:-:S07]  /*00c0*/  LEA R3, R4, R3, 0x18 ;  /* 0x0000000304037211 */ /* 0x001fce00078ec0ff */
.L_x_2:
[----:B------:R-:W-:Y:S02]  /*00d0*/  IMAD R4, R2, 0x4, R3 ;  /* 0x0000000402047824 */ /* 0x000fe400078e0203 */
[----:B-1----:R-:W-:-:S03]  /*00e0*/  IMAD.IADD R2, R5, 0x1, R2 ;  /* 0x0000000105027824 */ /* 0x002fc600078e0202 */
[----:B------:R0:W-:Y:S02]  /*00f0*/  STS [R4], RZ ;  /* 0x000000ff04007388 */ /* 0x0001e40000000800 */
[----:B------:R-:W-:-:S13]  /*0100*/  ISETP.GE.AND P0, PT, R2, UR4, PT ;  /* 0x0000000402007c0c */ /* 0x000fda000bf06270 */
[----:B0-----:R-:W-:Y:S05]  /*0110*/  @!P0 BRA `(.L_x_2) ;  /* 0xfffffffc00ec8947 */ /* 0x001fea000383ffff */
.L_x_1:
[----:B------:R-:W-:Y:S05]  /*0120*/  BSYNC.RECONVERGENT B0 ;  /* 0x0000000000007941 */ /* 0x000fea0003800200 */
.L_x_0:
[----:B------:R-:W0:Y:S08]  /*0130*/  S2UR UR11, SR_CTAID.X ;  /* 0x00000000000b79c3 */ /* 0x000e300000002500 */
[----:B------:R-:W-:Y:S01]  /*0140*/  BAR.SYNC.DEFER_BLOCKING 0x0 ;  /* 0x0000000000007b1d */ /* 0x000fe20000010000 */
[----:B------:R-:W-:-:S05]  /*0150*/  LOP3.LUT R5, R0, 0x1f, RZ, 0xc0, !PT ;  /* 0x0000001f00057812 */ /* 0x000fca00078ec0ff */
[----:B------:R-:W1:Y:S02]  /*0160*/  LDCU.64 UR8, c[0x0][0x358] ;  /* 0x00006b00ff0877ac */ /* 0x000e640008000a00 */
[----:B------:R-:W2:Y:S01]  /*0170*/  LDC R7, c[0x0][0x360] ;  /* 0x0000d800ff077b82 */ /* 0x000ea20000000800 */
[----:B------:R-:W3:Y:S01]  /*0180*/  LDCU UR13, c[0x0][0x388] ;  /* 0x00007100ff0d77ac */ /* 0x000ee20008000800 */
[----:B------:R-:W4:Y:S06]  /*0190*/  LDCU.64 UR14, c[0x0][0x380] ;  /* 0x00007000ff0e77ac */ /* 0x000f2c0008000a00 */
[----:B------:R-:W1:Y:S01]  /*01a0*/  LDC.64 R2, c[0x0][0x398] ;  /* 0x0000e600ff027b82 */ /* 0x000e620000000a00 */
[----:B0-----:R-:W-:-:S04]  /*01b0*/  USHF.L.U32 UR4, UR11, 0x7, URZ ;  /* 0x000000070b047899 */ /* 0x001fc800080006ff */
[----:B------:R-:W-:Y:S02]  /*01c0*/  UIADD3 UR6, UPT, UPT, UR4, 0x2, URZ ;  /* 0x0000000204067890 */ /* 0x000fe4000fffe0ff */
[----:B------:R-:W-:Y:S01]  /*01d0*/  UIADD3 UR7, UPT, UPT, UR4, 0x3, URZ ;  /* 0x0000000304077890 */ /* 0x000fe2000fffe0ff */
[C---:B--2---:R-:W-:Y:S01]  /*01e0*/  IMAD R11, R7.reuse, UR11, RZ ;  /* 0x0000000b070b7c24 */ /* 0x044fe2000f8e02ff */
[----:B------:R-:W-:Y:S02]  /*01f0*/  UIADD3 UR10, UPT, UPT, UR4, 0x4, URZ ;  /* 0x00000004040a7890 */ /* 0x000fe4000fffe0ff */
[----:B------:R-:W-:Y:S01]  /*0200*/  IMAD R9, R7, UR4, R7 ;  /* 0x0000000407097c24 */ /* 0x000fe2000f8e0207 */
[----:B------:R-:W-:Y:S01]  /*0210*/  UIADD3 UR11, UPT, UPT, UR4, 0x5, URZ ;  /* 0x00000005040b7890 */ /* 0x000fe2000fffe0ff */
[--C-:B------:R-:W-:Y:S01]  /*0220*/  IMAD R4, R11, 0x80, R0.reuse ;  /* 0x000000800b047824 */ /* 0x100fe200078e0200 */
[----:B------:R-:W-:Y:S01]  /*0230*/  UIADD3 UR12, UPT, UPT, UR4, 0x6, URZ ;  /* 0x00000006040c7890 */ /* 0x000fe2000fffe0ff */
[--C-:B------:R-:W-:Y:S01]  /*0240*/  IMAD.IADD R6, R9, 0x1, R0.reuse ;  /* 0x0000000109067824 */ /* 0x100fe200078e0200 */
[----:B------:R-:W-:Y:S01]  /*0250*/  UIADD3 UR4, UPT, UPT, UR4, 0x7, URZ ;  /* 0x0000000704047890 */ /* 0x000fe2000fffe0ff */
[----:B------:R-:W-:-:S02]  /*0260*/  IMAD R8, R7, UR6, R0 ;  /* 0x0000000607087c24 */ /* 0x000fc4000f8e0200 */
[C-C-:B------:R-:W-:Y:S02]  /*0270*/  IMAD R10, R7.reuse, UR7, R0.reuse ;  /* 0x00000007070a7c24 */ /* 0x140fe4000f8e0200 */
[C-C-:B------:R-:W-:Y:S02]  /*0280*/  IMAD R12, R7.reuse, UR10, R0.reuse ;  /* 0x0000000a070c7c24 */ /* 0x140fe4000f8e0200 */
[C-C-:B------:R-:W-:Y:S02]  /*0290*/  IMAD R14, R7.reuse, UR11, R0.reuse ;  /* 0x0000000b070e7c24 */ /* 0x140fe4000f8e0200 */
[C-C-:B------:R-:W-:Y:S02]  /*02a0*/  IMAD R16, R7.reuse, UR12, R0.reuse ;  /* 0x0000000c07107c24 */ /* 0x140fe4000f8e0200 */
[----:B------:R-:W-:Y:S01]  /*02b0*/  IMAD R18, R7, UR4, R0 ;  /* 0x0000000407127c24 */ /* 0x000fe2000f8e0200 */
[----:B-1-34-:R-:W-:-:S06]  /*02c0*/  UMOV UR4, URZ ;  /* 0x000000ff00047c82 */ /* 0x01afcc0008000000 */
.L_x_19:
[----:B------:R-:W-:Y:S01]  /*02d0*/  IMAD.IADD R20, R7, 0x1, R4 ;  /* 0x0000000107147824 */ /* 0x000fe200078e0204 */
[----:B------:R-:W-:Y:S01]  /*02e0*/  ISETP.GE.U32.AND P0, PT, R4, UR13, PT ;  /* 0x0000000d04007c0c */ /* 0x000fe2000bf06070 */
[----:B------:R-:W-:Y:S02]  /*02f0*/  BSSY.RECONVERGENT B0, `(.L_x_3) ;  /* 0x000001b000007945 */ /* 0x000fe40003800200 */
[C---:B------:R-:W-:Y:S01]  /*0300*/  IMAD.IADD R22, R20.reuse, 0x1, R7 ;  /* 0x0000000114167824 */ /* 0x040fe200078e0207 */
[----:B------:R-:W-:-:S03]  /*0310*/  ISETP.GE.U32.AND P1, PT, R20, UR13, PT ;  /* 0x0000000d14007c0c */ /* 0x000fc6000bf26070 */
        /* <DEDUP_REMOVED lines=9> */
[----:B------:R-:W-:Y:S01]  /*03b0*/  ISETP.GE.U32.AND P6, PT, R20, UR13, PT ;  /* 0x0000000d14007c0c */ /* 0x000fe2000bfc6070 */
[----:B01234-:R-:W-:-:S12]  /*03c0*/  @P0 BRA `(.L_x_4) ;  /* 0x0000000000340947 */ /* 0x01ffd80003800000 */
[----:B------:R-:W-:-:S04]  /*03d0*/  IADD3 R20, P0, PT, R4, UR14, RZ ;  /* 0x0000000e04147c10 */ /* 0x000fc8000ff1e0ff */
[----:B------:R-:W-:-:S06]  /*03e0*/  LEA.HI.X.SX32 R21, R4, UR15, 0x1, P0 ;  /* 0x0000000f04157c11 */ /* 0x000fcc00080f0eff */
[----:B------:R-:W2:Y:S02]  /*03f0*/  LDG.E.U8 R21, desc[UR8][R20.64] ;  /* 0x0000000814157981 */ /* 0x000ea4000c1e1100 */
[----:B--2---:R-:W-:-:S04]  /*0400*/  ISETP.GT.AND P0, PT, R21, R3, PT ;  /* 0x000000031500720c */ /* 0x004fc80003f04270 */
[----:B------:R-:W-:-:S13]  /*0410*/  ISETP.LT.OR P0, PT, R21, R2, P0 ;  /* 0x000000021500720c */ /* 0x000fda0000701670 */
[----:B------:R-:W-:Y:S05]  /*0420*/  @P0 BRA `(.L_x_4) ;  /* 0x00000000001c0947 */ /* 0x000fea0003800000 */
[----:B------:R-:W0:Y:S01]  /*0430*/  S2UR UR7, SR_CgaCtaId ;  /* 0x00000000000779c3 */ /* 0x000e220000008800 */
[----:B------:R-:W-:Y:S01]  /*0440*/  IMAD.IADD R20, R21, 0x1, -R2 ;  /* 0x0000000115147824 */ /* 0x000fe200078e0a02 */
[----:B------:R-:W-:-:S03]  /*0450*/  UMOV UR6, 0x400 ;  /* 0x0000040000067882 */ /* 0x000fc60000000000 */
[----:B------:R-:W-:Y:S01]  /*0460*/  IMAD R9, R20, 0x20, R5 ;  /* 0x0000002014097824 */ /* 0x000fe200078e0205 */
[----:B0-----:R-:W-:-:S06]  /*0470*/  ULEA UR6, UR7, UR6, 0x18 ;  /* 0x0000000607067291 */ /* 0x001fcc000f8ec0ff */
[----:B------:R-:W-:-:S05]  /*0480*/  LEA R9, R9, UR6, 0x2 ;  /* 0x0000000609097c11 */ /* 0x000fca000f8e10ff */
[----:B------:R0:W-:Y:S02]  /*0490*/  ATOMS.POPC.INC.32 RZ, [R9+URZ] ;  /* 0x0000000009ff7f8c */ /* 0x0001e4000d8000ff */
.L_x_4:
[----:B------:R-:W-:Y:S05]  /*04a0*/  BSYNC.RECONVERGENT B0 ;  /* 0x0000000000007941 */ /* 0x000fea0003800200 */
.L_x_3:
[----:B------:R-:W-:Y:S01]  /*04b0*/  BSSY.RECONVERGENT B0, `(.L_x_5) ;  /* 0x0000010000007945 */ /* 0x000fe20003800200 */
[----:B------:R-:W-:-:S03]  /*04c0*/  ISETP.GE.U32.AND P0, PT, R11, UR13, PT ;  /* 0x0000000d0b007c0c */ /* 0x000fc6000bf06070 */
[----:B------:R-:W-:Y:S10]  /*04d0*/  @P1 BRA `(.L_x_6) ;  /* 0x0000000000341947 */ /* 0x000ff40003800000 */
[----:B------:R-:W-:-:S04]  /*04e0*/  IADD3 R20, P1, PT, R6, UR14, RZ ;  /* 0x0000000e06147c10 */ /* 0x000fc8000ff3e0ff */
[----:B------:R-:W-:-:S06]  /*04f0*/  LEA.HI.X.SX32 R21, R6, UR15, 0x1, P1 ;  /* 0x0000000f06157c11 */ /* 0x000fcc00088f0eff */
[----:B------:R-:W2:Y:S02]  /*0500*/  LDG.E.U8 R21, desc[UR8][R20.64] ;  /* 0x0000000814157981 */ /* 0x000ea4000c1e1100 */
[----:B--2---:R-:W-:-:S04]  /*0510*/  ISETP.GT.AND P1, PT, R21, R3, PT ;  /* 0x000000031500720c */ /* 0x004fc80003f24270 */
[----:B------:R-:W-:-:S13]  /*0520*/  ISETP.LT.OR P1, PT, R21, R2, P1 ;  /* 0x000000021500720c */ /* 0x000fda0000f21670 */
[----:B------:R-:W-:Y:S05]  /*0530*/  @P1 BRA `(.L_x_6) ;  /* 0x00000000001c1947 */ /* 0x000fea0003800000 */
[----:B------:R-:W1:Y:S01]  /*0540*/  S2UR UR7, SR_CgaCtaId ;  /* 0x00000000000779c3 */ /* 0x000e620000008800 */
[----:B------:R-:W-:Y:S01]  /*0550*/  IMAD.IADD R20, R21, 0x1, -R2 ;  /* 0x0000000115147824 */ /* 0x000fe200078e0a02 */
[----:B------:R-:W-:-:S03]  /*0560*/  UMOV UR6, 0x400 ;  /* 0x0000040000067882 */ /* 0x000fc60000000000 */
[----:B0-----:R-:W-:Y:S01]  /*0570*/  IMAD R9, R20, 0x20, R5 ;  /* 0x0000002014097824 */ /* 0x001fe200078e0205 */
[----:B-1----:R-:W-:-:S06]  /*0580*/  ULEA UR6, UR7, UR6, 0x18 ;  /* 0x0000000607067291 */ /* 0x002fcc000f8ec0ff */
[----:B------:R-:W-:-:S05]  /*0590*/  LEA R9, R9, UR6, 0x2 ;  /* 0x0000000609097c11 */ /* 0x000fca000f8e10ff */
[----:B------:R1:W-:Y:S02]  /*05a0*/  ATOMS.POPC.INC.32 RZ, [R9+URZ] ;  /* 0x0000000009ff7f8c */ /* 0x0003e4000d8000ff */
.L_x_6:
[----:B------:R-:W-:Y:S05]  /*05b0*/  BSYNC.RECONVERGENT B0 ;  /* 0x0000000000007941 */ /* 0x000fea0003800200 */
.L_x_5:
[----:B------:R-:W-:Y:S04]  /*05c0*/  BSSY.RECONVERGENT B0, `(.L_x_7) ;  /* 0x000000f000007945 */ /* 0x000fe80003800200 */
[----:B------:R-:W-:Y:S05]  /*05d0*/  @P2 BRA `(.L_x_8) ;  /* 0x0000000000342947 */ /* 0x000fea0003800000 */
[----:B------:R-:W-:-:S04]  /*05e0*/  IADD3 R20, P1, PT, R8, UR14, RZ ;  /* 0x0000000e08147c10 */ /* 0x000fc8000ff3e0ff */
[----:B------:R-:W-:-:S06]  /*05f0*/  LEA.HI.X.SX32 R21, R8, UR15, 0x1, P1 ;  /* 0x0000000f08157c11 */ /* 0x000fcc00088f0eff */
[----:B------:R-:W2:Y:S02]  /*0600*/  LDG.E.U8 R21, desc[UR8][R20.64] ;  /* 0x0000000814157981 */ /* 0x000ea4000c1e1100 */
[----:B--2---:R-:W-:-:S04]  /*0610*/  ISETP.GT.AND P1, PT, R21, R3, PT ;  /* 0x000000031500720c */ /* 0x004fc80003f24270 */
[----:B------:R-:W-:-:S13]  /*0620*/  ISETP.LT.OR P1, PT, R21, R2, P1 ;  /* 0x000000021500720c */ /* 0x000fda0000f21670 */
[----:B------:R-:W-:Y:S05]  /*0630*/  @P1 BRA `(.L_x_8) ;  /* 0x00000000001c1947 */ /* 0x000fea0003800000 */
[----:B------:R-:W2:Y:S01]  /*0640*/  S2UR UR7, SR_CgaCtaId ;  /* 0x00000000000779c3 */ /* 0x000ea20000008800 */
[----:B------:R-:W-:Y:S01]  /*0650*/  IMAD.IADD R20, R21, 0x1, -R2 ;  /* 0x0000000115147824 */ /* 0x000fe200078e0a02 */
[----:B------:R-:W-:-:S03]  /*0660*/  UMOV UR6, 0x400 ;  /* 0x0000040000067882 */ /* 0x000fc60000000000 */
[----:B01----:R-:W-:Y:S01]  /*0670*/  IMAD R9, R20, 0x20, R5 ;  /* 0x0000002014097824 */ /* 0x003fe200078e0205 */
[----:B--2---:R-:W-:-:S06]  /*0680*/  ULEA UR6, UR7, UR6, 0x18 ;  /* 0x0000000607067291 */ /* 0x004fcc000f8ec0ff */
[----:B------:R-:W-:-:S05]  /*0690*/  LEA R9, R9, UR6, 0x2 ;  /* 0x0000000609097c11 */ /* 0x000fca000f8e10ff */
[----:B------:R2:W-:Y:S02]  /*06a0*/  ATOMS.POPC.INC.32 RZ, [R9+URZ] ;  /* 0x0000000009ff7f8c */ /* 0x0005e4000d8000ff */
.L_x_8:
[----:B------:R-:W-:Y:S05]  /*06b0*/  BSYNC.RECONVERGENT B0 ;  /* 0x0000000000007941 */ /* 0x000fea0003800200 */
.L_x_7:
[----:B------:R-:W-:Y:S04]  /*06c0*/  BSSY.RECONVERGENT B0, `(.L_x_9) ;  /* 0x000000f000007945 */ /* 0x000fe80003800200 */
[----:B------:R-:W-:Y:S05]  /*06d0*/  @P3 BRA `(.L_x_10) ;  /* 0x0000000000343947 */ /* 0x000fea0003800000 */
[----:B------:R-:W-:-:S04]  /*06e0*/  IADD3 R20, P1, PT, R10, UR14, RZ ;  /* 0x0000000e0a147c10 */ /* 0x000fc8000ff3e0ff */
[----:B------:R-:W-:-:S06]  /*06f0*/  LEA.HI.X.SX32 R21, R10, UR15, 0x1, P1 ;  /* 0x0000000f0a157c11 */ /* 0x000fcc00088f0eff */
[----:B------:R-:W3:Y:S02]  /*0700*/  LDG.E.U8 R21, desc[UR8][R20.64] ;  /* 0x0000000814157981 */ /* 0x000ee4000c1e1100 */
[----:B---3--:R-:W-:-:S04]  /*0710*/  ISETP.GT.AND P1, PT, R21, R3, PT ;  /* 0x000000031500720c */ /* 0x008fc80003f24270 */
[----:B------:R-:W-:-:S13]  /*0720*/  ISETP.LT.OR P1, PT, R21, R2, P1 ;  /* 0x000000021500720c */ /* 0x000fda0000f21670 */
[----:B------:R-:W-:Y:S05]  /*0730*/  @P1 BRA `(.L_x_10) ;  /* 0x00000000001c1947 */ /* 0x000fea0003800000 */
[----:B------:R-:W3:Y:S01]  /*0740*/  S2UR UR7, SR_CgaCtaId ;  /* 0x00000000000779c3 */ /* 0x000ee20000008800 */
[----:B------:R-:W-:Y:S01]  /*0750*/  IMAD.IADD R20, R21, 0x1, -R2 ;  /* 0x0000000115147824 */ /* 0x000fe200078e0a02 */
[----:B------:R-:W-:-:S03]  /*0760*/  UMOV UR6, 0x400 ;  /* 0x0000040000067882 */ /* 0x000fc60000000000 */
[----:B012---:R-:W-:Y:S01]  /*0770*/  IMAD R9, R20, 0x20, R5 ;  /* 0x0000002014097824 */ /* 0x007fe200078e0205 */
[----:B---3--:R-:W-:-:S06]  /*0780*/  ULEA UR6, UR7, UR6, 0x18 ;  /* 0x0000000607067291 */ /* 0x008fcc000f8ec0ff */
[----:B------:R-:W-:-:S05]  /*0790*/  LEA R9, R9, UR6, 0x2 ;  /* 0x0000000609097c11 */ /* 0x000fca000f8e10ff */
[----:B------:R3:W-:Y:S02]  /*07a0*/  ATOMS.POPC.INC.32 RZ, [R9+URZ] ;  /* 0x0000000009ff7f8c */ /* 0x0007e4000d8000ff */
.L_x_10:
[----:B------:R-:W-:Y:S05]  /*07b0*/  BSYNC.RECONVERGENT B0 ;  /* 0x0000000000007941 */ /* 0x000fea0003800200 */
.L_x_9:
[----:B------:R-:W-:Y:S04]  /*07c0*/  BSSY.RECONVERGENT B0, `(.L_x_11) ;  /* 0x000000f000007945 */ /* 0x000fe80003800200 */
[----:B------:R-:W-:Y:S05]  /*07d0*/  @P4 BRA `(.L_x_12) ;  /* 0x0000000000344947 */ /* 0x000fea0003800000 */
[----:B------:R-:W-:-:S04]  /*07e0*/  IADD3 R20, P1, PT, R12, UR14, RZ ;  /* 0x0000000e0c147c10 */ /* 0x000fc8000ff3e0ff */
[----:B------:R-:W-:-:S06]  /*07f0*/  LEA.HI.X.SX32 R21, R12, UR15, 0x1, P1 ;  /* 0x0000000f0c157c11 */ /* 0x000fcc00088f0eff */
[----:B------:R-:W4:Y:S02]  /*0800*/  LDG.E.U8 R21, desc[UR8][R20.64] ;  /* 0x0000000814157981 */ /* 0x000f24000c1e1100 */
[----:B----4-:R-:W-:-:S04]  /*0810*/  ISETP.GT.AND P1, PT, R21, R3, PT ;  /* 0x000000031500720c */ /* 0x010fc80003f24270 */
[----:B------:R-:W-:-:S13]  /*0820*/  ISETP.LT.OR P1, PT, R21, R2, P1 ;  /* 0x000000021500720c */ /* 0x000fda0000f21670 */
[----:B------:R-:W-:Y:S05]  /*0830*/  @P1 BRA `(.L_x_12) ;  /* 0x00000000001c1947 */ /* 0x000fea0003800000 */
[----:B------:R-:W4:Y:S01]  /*0840*/  S2UR UR7, SR_CgaCtaId ;  /* 0x00000000000779c3 */ /* 0x000f220000008800 */
[----:B------:R-:W-:Y:S01]  /*0850*/  IMAD.IADD R20, R21, 0x1, -R2 ;  /* 0x0000000115147824 */ /* 0x000fe200078e0a02 */
[----:B------:R-:W-:-:S03]  /*0860*/  UMOV UR6, 0x400 ;  /* 0x0000040000067882 */ /* 0x000fc60000000000 */
[----:B0123--:R-:W-:Y:S01]  /*0870*/  IMAD R9, R20, 0x20, R5 ;  /* 0x0000002014097824 */ /* 0x00ffe200078e0205 */
[----:B----4-:R-:W-:-:S06]  /*0880*/  ULEA UR6, UR7, UR6, 0x18 ;  /* 0x0000000607067291 */ /* 0x010fcc000f8ec0ff */
[----:B------:R-:W-:-:S05]  /*0890*/  LEA R9, R9, UR6, 0x2 ;  /* 0x0000000609097c11 */ /* 0x000fca000f8e10ff */
[----:B------:R4:W-:Y:S02]  /*08a0*/  ATOMS.POPC.INC.32 RZ, [R9+URZ] ;  /* 0x0000000009ff7f8c */ /* 0x0009e4000d8000ff */
.L_x_12:
[----:B------:R-:W-:Y:S05]  /*08b0*/  BSYNC.RECONVERGENT B0 ;  /* 0x0000000000007941 */ /* 0x000fea0003800200 */
.L_x_11:
[----:B------:R-:W-:Y:S04]  /*08c0*/  BSSY.RECONVERGENT B0, `(.L_x_13) ;  /* 0x000000f000007945 */ /* 0x000fe80003800200 */
[----:B------:R-:W-:Y:S05]  /*08d0*/  @P5 BRA `(.L_x_14) ;  /* 0x0000000000345947 */ /* 0x000fea0003800000 */
[----:B------:R-:W-:-:S04]  /*08e0*/  IADD3 R20, P1, PT, R14, UR14, RZ ;  /* 0x0000000e0e147c10 */ /* 0x000fc8000ff3e0ff */
[----:B------:R-:W-:-:S06]  /*08f0*/  LEA.HI.X.SX32 R21, R14, UR15, 0x1, P1 ;  /* 0x0000000f0e157c11 */ /* 0x000fcc00088f0eff */
[----:B------:R-:W5:Y:S02]  /*0900*/  LDG.E.U8 R21, desc[UR8][R20.64] ;  /* 0x0000000814157981 */ /* 0x000f64000c1e1100 */
[----:B-----5:R-:W-:-:S04]  /*0910*/  ISETP.GT.AND P1, PT, R21, R3, PT ;  /* 0x000000031500720c */ /* 0x020fc80003f24270 */
[----:B------:R-:W-:-:S13]  /*0920*/  ISETP.LT.OR P1, PT, R21, R2, P1 ;  /* 0x000000021500720c */ /* 0x000fda0000f21670 */
[----:B------:R-:W-:Y:S05]  /*0930*/  @P1 BRA `(.L_x_14) ;  /* 0x00000000001c1947 */ /* 0x000fea0003800000 */
[----:B------:R-:W5:Y:S01]  /*0940*/  S2UR UR7, SR_CgaCtaId ;  /* 0x00000000000779c3 */ /* 0x000f620000008800 */
[----:B------:R-:W-:Y:S01]  /*0950*/  IMAD.IADD R20, R21, 0x1, -R2 ;  /* 0x0000000115147824 */ /* 0x000fe200078e0a02 */
[----:B------:R-:W-:-:S03]  /*0960*/  UMOV UR6, 0x400 ;  /* 0x0000040000067882 */ /* 0x000fc60000000000 */
[----:B01234-:R-:W-:Y:S01]  /*0970*/  IMAD R9, R20, 0x20, R5 ;  /* 0x0000002014097824 */ /* 0x01ffe200078e0205 */
[----:B-----5:R-:W-:-:S06]  /*0980*/  ULEA UR6, UR7, UR6, 0x18 ;  /* 0x0000000607067291 */ /* 0x020fcc000f8ec0ff */
[----:B------:R-:W-:-:S05]  /*0990*/  LEA R9, R9, UR6, 0x2 ;  /* 0x0000000609097c11 */ /* 0x000fca000f8e10ff */
[----:B------:R0:W-:Y:S02]  /*09a0*/  ATOMS.POPC.INC.32 RZ, [R9+URZ] ;  /* 0x0000000009ff7f8c */ /* 0x0001e4000d8000ff */
.L_x_14:
[----:B------:R-:W-:Y:S05]  /*09b0*/  BSYNC.RECONVERGENT B0 ;  /* 0x0000000000007941 */ /* 0x000fea0003800200 */
.L_x_13:
        /* <DEDUP_REMOVED lines=15> */
.L_x_16:
[----:B------:R-:W-:Y:S05]  /*0ab0*/  BSYNC.RECONVERGENT B0 ;  /* 0x0000000000007941 */ /* 0x000fea0003800200 */
.L_x_15:
        /* <DEDUP_REMOVED lines=15> */
.L_x_18:
[----:B------:R-:W-:Y:S05]  /*0bb0*/  BSYNC.RECONVERGENT B0 ;  /* 0x0000000000007941 */ /* 0x000fea0003800200 */
.L_x_17:
[----:B------:R-:W-:Y:S01]  /*0bc0*/  UIADD3 UR4, UPT, UPT, UR4, 0x8, URZ ;  /* 0x0000000804047890 */ /* 0x000fe2000fffe0ff */
[C---:B------:R-:W-:Y:S02]  /*0bd0*/  IMAD R6, R7.reuse, 0x8, R6 ;  /* 0x0000000807067824 */ /* 0x040fe400078e0206 */
[C---:B------:R-:W-:Y:S01]  /*0be0*/  IMAD R8, R7.reuse, 0x8, R8 ;  /* 0x0000000807087824 */ /* 0x040fe200078e0208 */
[----:B------:R-:W-:Y:S01]  /*0bf0*/  UISETP.NE.AND UP0, UPT, UR4, 0x80, UPT ;  /* 0x000000800400788c */ /* 0x000fe2000bf05270 */
[C---:B------:R-:W-:Y:S02]  /*0c00*/  IMAD R10, R7.reuse, 0x8, R10 ;  /* 0x00000008070a7824 */ /* 0x040fe400078e020a */
[C---:B------:R-:W-:Y:S02]  /*0c10*/  IMAD R12, R7.reuse, 0x8, R12 ;  /* 0x00000008070c7824 */ /* 0x040fe400078e020c */
[C---:B------:R-:W-:Y:S02]  /*0c20*/  IMAD R14, R7.reuse, 0x8, R14 ;  /* 0x00000008070e7824 */ /* 0x040fe400078e020e */
[----:B------:R-:W-:-:S02]  /*0c30*/  IMAD R16, R7, 0x8, R16 ;  /* 0x0000000807107824 */ /* 0x000fc400078e0210 */
[C---:B------:R-:W-:Y:S02]  /*0c40*/  IMAD R18, R7.reuse, 0x8, R18 ;  /* 0x0000000807127824 */ /* 0x040fe400078e0212 */
[----:B------:R-:W-:Y:S01]  /*0c50*/  IMAD R4, R7, 0x8, R4 ;  /* 0x0000000807047824 */ /* 0x000fe200078e0204 */
[----:B------:R-:W-:Y:S06]  /*0c60*/  BRA.U UP0, `(.L_x_19) ;  /* 0xfffffff500987547 */ /* 0x000fec000b83ffff */
[----:B------:R-:W-:Y:S01]  /*0c70*/  BAR.SYNC.DEFER_BLOCKING 0x0 ;  /* 0x0000000000007b1d */ /* 0x000fe20000010000 */
[----:B------:R-:W-:-:S13]  /*0c80*/  ISETP.GT.AND P0, PT, R0, UR5, PT ;  /* 0x0000000500007c0c */ /* 0x000fda000bf04270 */
[----:B------:R-:W-:Y:S05]  /*0c90*/  @P0 EXIT ;  /* 0x000000000000094d */ /* 0x000fea0003800000 */
[----:B------:R-:W5:Y:S01]  /*0ca0*/  S2UR UR5, SR_CgaCtaId ;  /* 0x00000000000579c3 */ /* 0x000f620000008800 */
[----:B------:R-:W-:Y:S02]  /*0cb0*/  UMOV UR4, 0x400 ;  /* 0x0000040000047882 */ /* 0x000fe40000000000 */
[----:B-----5:R-:W-:-:S06]  /*0cc0*/  ULEA UR4, UR5, UR4, 0x18 ;  /* 0x0000000405047291 */ /* 0x020fcc000f8ec0ff */
[----:B------:R-:W-:-:S05]  /*0cd0*/  LEA R2, R0, UR4, 0x7 ;  /* 0x0000000400027c11 */ /* 0x000fca000f8e38ff */
[----:B------:R-:W5:Y:S04]  /*0ce0*/  LDS.128 R24, [R2] ;  /* 0x0000000002187984 */ /* 0x000f680000000c00 */
[----:B01234-:R-:W0:Y:S04]  /*0cf0*/  LDS.128 R8, [R2+0x10] ;  /* 0x0000100002087984 */ /* 0x01fe280000000c00 */
[----:B------:R-:W1:Y:S04]  /*0d00*/  LDS.128 R12, [R2+0x20] ;  /* 0x00002000020c7984 */ /* 0x000e680000000c00 */
[----:B------:R-:W2:Y:S04]  /*0d10*/  LDS.128 R16, [R2+0x30] ;  /* 0x0000300002107984 */ /* 0x000ea80000000c00 */
[----:B------:R-:W3:Y:S04]  /*0d20*/  LDS.128 R20, [R2+0x40] ;  /* 0x0000400002147984 */ /* 0x000ee80000000c00 */
[----:B------:R-:W4:Y:S01]  /*0d30*/  LDS.128 R4, [R2+0x50] ;  /* 0x0000500002047984 */ /* 0x000f220000000c00 */
[----:B-----5:R-:W-:-:S04]  /*0d40*/  IADD3 R24, PT, PT, R26, R25, R24 ;  /* 0x000000191a187210 */ /* 0x020fc80007ffe018 */
[----:B0-----:R-:W-:Y:S02]  /*0d50*/  IADD3 R8, PT, PT, R8, R27, R24 ;  /* 0x0000001b08087210 */ /* 0x001fe40007ffe018 */
[----:B------:R-:W0:Y:S02]  /*0d60*/  LDS.128 R24, [R2+0x60] ;  /* 0x0000600002187984 */ /* 0x000e240000000c00 */
[----:B------:R-:W-:-:S04]  /*0d70*/  IADD3 R8, PT, PT, R10, R9, R8 ;  /* 0x000000090a087210 */ /* 0x000fc80007ffe008 */
[----:B-1----:R-:W-:Y:S02]  /*0d80*/  IADD3 R12, PT, PT, R12, R11, R8 ;  /* 0x0000000b0c0c7210 */ /* 0x002fe40007ffe008 */
[----:B------:R-:W1:Y:S02]  /*0d90*/  LDS.128 R8, [R2+0x70] ;  /* 0x0000700002087984 */ /* 0x000e640000000c00 */
[----:B------:R-:W-:-:S04]  /*0da0*/  IADD3 R12, PT, PT, R14, R13, R12 ;  /* 0x0000000d0e0c7210 */ /* 0x000fc80007ffe00c */
[----:B--2---:R-:W-:-:S04]  /*0db0*/  IADD3 R12, PT, PT, R16, R15, R12 ;  /* 0x0000000f100c7210 */ /* 0x004fc80007ffe00c */
[----:B------:R-:W-:-:S04]  /*0dc0*/  IADD3 R12, PT, PT, R18, R17, R12 ;  /* 0x00000011120c7210 */ /* 0x000fc80007ffe00c */
[----:B---3--:R-:W-:-:S04]  /*0dd0*/  IADD3 R12, PT, PT, R20, R19, R12 ;  /* 0x00000013140c7210 */ /* 0x008fc80007ffe00c */
[----:B------:R-:W-:Y:S02]  /*0de0*/  IADD3 R21, PT, PT, R22, R21, R12 ;  /* 0x0000001516157210 */ /* 0x000fe40007ffe00c */
[----:B------:R-:W2:Y:S02]  /*0df0*/  LDC.64 R12, c[0x0][0x390] ;  /* 0x0000e400ff0c7b82 */ /* 0x000ea40000000a00 */
[----:B----4-:R-:W-:-:S04]  /*0e00*/  IADD3 R4, PT, PT, R4, R23, R21 ;  /* 0x0000001704047210 */ /* 0x010fc80007ffe015 */
[----:B------:R-:W-:-:S04]  /*0e10*/  IADD3 R4, PT, PT, R6, R5, R4 ;  /* 0x0000000506047210 */ /* 0x000fc80007ffe004 */
[----:B0-----:R-:W-:-:S04]  /*0e20*/  IADD3 R4, PT, PT, R24, R7, R4 ;  /* 0x0000000718047210 */ /* 0x001fc80007ffe004 */
[----:B------:R-:W-:-:S04]  /*0e30*/  IADD3 R4, PT, PT, R26, R25, R4 ;  /* 0x000000191a047210 */ /* 0x000fc80007ffe004 */
[----:B-1----:R-:W-:-:S04]  /*0e40*/  IADD3 R4, PT, PT, R8, R27, R4 ;  /* 0x0000001b08047210 */ /* 0x002fc80007ffe004 */
[----:B------:R-:W-:Y:S01]  /*0e50*/  IADD3 R4, PT, PT, R10, R9, R4 ;  /* 0x000000090a047210 */ /* 0x000fe20007ffe004 */
[----:B--2---:R-:W-:-:S04]  /*0e60*/  IMAD.WIDE.U32 R12, R0, 0x4, R12 ;  /* 0x00000004000c7825 */ /* 0x004fc800078e000c */
[----:B------:R-:W-:-:S05]  /*0e70*/  IMAD.IADD R11, R11, 0x1, R4 ;  /* 0x000000010b0b7824 */ /* 0x000fca00078e0204 */
[----:B------:R-:W-:Y:S01]  /*0e80*/  REDG.E.ADD.STRONG.GPU desc[UR8][R12.64], R11 ;  /* 0x0000000b0c00798e */ /* 0x000fe2000c12e108 */
[----:B------:R-:W-:Y:S05]  /*0e90*/  EXIT ;  /* 0x000000000000794d */ /* 0x000fea0003800000 */
.L_x_20:
[----:B------:R-:W-:-:S00]  /*0ea0*/  BRA `(.L_x_20) ;  /* 0xfffffffc00fc7947 */ /* 0x000fc0000383ffff */
[----:B------:R-:W-:-:S00]  /*0eb0*/  NOP ;  /* 0x0000000000007918 */ /* 0x000fc00000000000 */
        /* <DEDUP_REMOVED lines=12> */
.L_x_21:


//--------------------- .nv.shared._Z16histogram_kernelPKcjPjii --------------------------
	.section	.nv.shared._Z16histogram_kernelPKcjPjii,"aw",@nobits
	.sectionflags	@""
	.align	16
	.zero		1024


//--------------------- .nv.shared.reserved.0     --------------------------
	.section	.nv.shared.reserved.0,"aw",@nobits
	.weak		__nv_reservedSMEM_offset_0_alias
	.size		__nv_reservedSMEM_offset_0_alias, 0, 64
	.other		__nv_reservedSMEM_offset_0_alias,@"STO_CUDA_RESERVED_SHARED STV_DEFAULT"
__nv_reservedSMEM_offset_0_alias:
	.zero		0
	.zero		64


//--------------------- .nv.constant0._Z16histogram_kernelPKcjPjii --------------------------
	.section	.nv.constant0._Z16histogram_kernelPKcjPjii,"a",@progbits
	.sectionflags	@""
	.align	4
.nv.constant0._Z16histogram_kernelPKcjPjii:
	.zero		928


//--------------------- SYMBOLS --------------------------

	.type		.nv.reservedSmem.offset0,@object
	.size		.nv.reservedSmem.offset0,0x4
	.type		.nv.reservedSmem.cap,@object
	.size		.nv.reservedSmem.cap,0x4
